//
// Generated by NVIDIA NVVM Compiler
//
// Compiler Build ID: CL-36424714
// Cuda compilation tools, release 13.0, V13.0.88
// Based on NVVM 20.0.0
//

.version 9.0
.target sm_100
.address_size 64

	// .globl	_Z12sumArraysGPUPfS_S_

.visible .entry _Z12sumArraysGPUPfS_S_(
	.param .u64 .ptr .align 1 _Z12sumArraysGPUPfS_S__param_0,
	.param .u64 .ptr .align 1 _Z12sumArraysGPUPfS_S__param_1,
	.param .u64 .ptr .align 1 _Z12sumArraysGPUPfS_S__param_2
)
{
	.reg .b32 	%r<2>;
	.reg .b32 	%f<4>;
	.reg .b64 	%rd<11>;

	ld.param.u64 	%rd1, [_Z12sumArraysGPUPfS_S__param_0];
	ld.param.u64 	%rd2, [_Z12sumArraysGPUPfS_S__param_1];
	ld.param.u64 	%rd3, [_Z12sumArraysGPUPfS_S__param_2];
	cvta.to.global.u64 	%rd4, %rd3;
	cvta.to.global.u64 	%rd5, %rd2;
	cvta.to.global.u64 	%rd6, %rd1;
	mov.u32 	%r1, %tid.x;
	mul.wide.u32 	%rd7, %r1, 4;
	add.s64 	%rd8, %rd6, %rd7;
	ld.global.f32 	%f1, [%rd8];
	add.s64 	%rd9, %rd5, %rd7;
	ld.global.f32 	%f2, [%rd9];
	add.f32 	%f3, %f1, %f2;
	add.s64 	%rd10, %rd4, %rd7;
	st.global.f32 	[%rd10], %f3;
	ret;

}


// ===== COMPILED SASS (sm_100) =====

	.target	sm_100

	.elftype	@"ET_EXEC"


//--------------------- .note.nv.tkinfo           --------------------------
	.section	.note.nv.tkinfo,"",@"SHT_NOTE"
	.sectionflags	@"SHF_NOTE_NV_TKINFO"
	.tkinfo
        /*0018*/ 	.word	0x00000002
        /*0030*/ 	.string	""
        /*0030*/ 	.string	"ptxas"
        /*0030*/ 	.string	"Cuda compilation tools, release 13.0, V13.0.88"
        /*0030*/ 	.string	"Build cuda_13.0.r13.0/compiler.36424714_0"
        /*0030*/ 	.string	"-arch sm_100 -m 64 "



//--------------------- .note.nv.cuinfo           --------------------------
	.section	.note.nv.cuinfo,"",@"SHT_NOTE"
	.sectionflags	@"SHF_NOTE_NV_CUINFO"
        /*0018*/ 	.short	0x0002
        /*001a*/ 	.short	0x0064
        /*001c*/ 	.short	0x0082
	.zero		2


//--------------------- .nv.info                  --------------------------
	.section	.nv.info,"",@"SHT_CUDA_INFO"
	.align	4


	//----- nvinfo : EIATTR_REGCOUNT
	.align		4
        /*0000*/ 	.byte	0x04, 0x2f
        /*0002*/ 	.short	(.L_1 - .L_0)
	.align		4
.L_0:
        /*0004*/ 	.word	index@(_Z12sumArraysGPUPfS_S_)
        /*0008*/ 	.word	0x0000000c


	//----- nvinfo : EIATTR_FRAME_SIZE
	.align		4
.L_1:
        /*000c*/ 	.byte	0x04, 0x11
        /*000e*/ 	.short	(.L_3 - .L_2)
	.align		4
.L_2:
        /*0010*/ 	.word	index@(_Z12sumArraysGPUPfS_S_)
        /*0014*/ 	.word	0x00000000


	//----- nvinfo : EIATTR_MIN_STACK_SIZE
	.align		4
.L_3:
        /*0018*/ 	.byte	0x04, 0x12
        /*001a*/ 	.short	(.L_5 - .L_4)
	.align		4
.L_4:
        /*001c*/ 	.word	index@(_Z12sumArraysGPUPfS_S_)
        /*0020*/ 	.word	0x00000000
.L_5:


//--------------------- .nv.compat                --------------------------
	.section	.nv.compat,"",@"SHT_CUDA_COMPAT_INFO"
	.align	4
        /*0000*/ 	.byte	0x02, 0x09, 0x00, 0x00, 0x02, 0x02, 0x01, 0x00, 0x02, 0x05, 0x05, 0x00, 0x03, 0x07, 0x01, 0x01
        /*0010*/ 	.byte	0x02, 0x03, 0x00, 0x00, 0x02, 0x06, 0x01, 0x00, 0x04, 0x0b, 0x08, 0x00, 0x09, 0x00, 0x00, 0x00
        /*0020*/ 	.byte	0x00, 0x00, 0x00, 0x00


//--------------------- .nv.info._Z12sumArraysGPUPfS_S_ --------------------------
	.section	.nv.info._Z12sumArraysGPUPfS_S_,"",@"SHT_CUDA_INFO"
	.sectionflags	@""
	.align	4


	//----- nvinfo : EIATTR_CUDA_API_VERSION
	.align		4
        /*0000*/ 	.byte	0x04, 0x37
        /*0002*/ 	.short	(.L_7 - .L_6)
.L_6:
        /*0004*/ 	.word	0x00000082


	//----- nvinfo : EIATTR_KPARAM_INFO
	.align		4
.L_7:
        /*0008*/ 	.byte	0x04, 0x17
        /*000a*/ 	.short	(.L_9 - .L_8)
.L_8:
        /*000c*/ 	.word	0x00000000
        /*0010*/ 	.short	0x0002
        /*0012*/ 	.short	0x0010
        /*0014*/ 	.byte	0x00, 0xf5, 0x21, 0x00


	//----- nvinfo : EIATTR_KPARAM_INFO
	.align		4
.L_9:
        /*0018*/ 	.byte	0x04, 0x17
        /*001a*/ 	.short	(.L_11 - .L_10)
.L_10:
        /*001c*/ 	.word	0x00000000
        /*0020*/ 	.short	0x0001
        /*0022*/ 	.short	0x0008
        /*0024*/ 	.byte	0x00, 0xf5, 0x21, 0x00


	//----- nvinfo : EIATTR_KPARAM_INFO
	.align		4
.L_11:
        /*0028*/ 	.byte	0x04, 0x17
        /*002a*/ 	.short	(.L_13 - .L_12)
.L_12:
        /*002c*/ 	.word	0x00000000
        /*0030*/ 	.short	0x0000
        /*0032*/ 	.short	0x0000
        /*0034*/ 	.byte	0x00, 0xf5, 0x21, 0x00


	//----- nvinfo : EIATTR_SPARSE_MMA_MASK
	.align		4
.L_13:
        /*0038*/ 	.byte	0x03, 0x50
        /*003a*/ 	.short	0x0000


	//----- nvinfo : EIATTR_MAXREG_COUNT
	.align		4
        /*003c*/ 	.byte	0x03, 0x1b
        /*003e*/ 	.short	0x00ff


	//----- nvinfo : EIATTR_MERCURY_ISA_VERSION
	.align		4
        /*0040*/ 	.byte	0x03, 0x5f
        /*0042*/ 	.short	0x0101


	//----- nvinfo : EIATTR_VRC_CTA_INIT_COUNT
	.align		4
        /*0044*/ 	.byte	0x02, 0x4a
	.zero		1
	.zero		1


	//----- nvinfo : EIATTR_EXIT_INSTR_OFFSETS
	.align		4
        /*0048*/ 	.byte	0x04, 0x1c
        /*004a*/ 	.short	(.L_15 - .L_14)


	//   ....[0]....
.L_14:
        /*004c*/ 	.word	0x000000d0


	//----- nvinfo : EIATTR_CBANK_PARAM_SIZE
	.align		4
.L_15:
        /*0050*/ 	.byte	0x03, 0x19
        /*0052*/ 	.short	0x0018


	//----- nvinfo : EIATTR_PARAM_CBANK
	.align		4
        /*0054*/ 	.byte	0x04, 0x0a
        /*0056*/ 	.short	(.L_17 - .L_16)
	.align		4
.L_16:
        /*0058*/ 	.word	index@(.nv.constant0._Z12sumArraysGPUPfS_S_)
        /*005c*/ 	.short	0x0380
        /*005e*/ 	.short	0x0018


	//----- nvinfo : EIATTR_SW_WAR
	.align		4
.L_17:
        /*0060*/ 	.byte	0x04, 0x36
        /*0062*/ 	.short	(.L_19 - .L_18)
.L_18:
        /*0064*/ 	.word	0x00000008
.L_19:


//--------------------- .nv.callgraph             --------------------------
	.section	.nv.callgraph,"",@"SHT_CUDA_CALLGRAPH"
	.align	4
	.sectionentsize	8
	.align		4
        /*0000*/ 	.word	0x00000000
	.align		4
        /*0004*/ 	.word	0xffffffff
	.align		4
        /*0008*/ 	.word	0x00000000
	.align		4
        /*000c*/ 	.word	0xfffffffe
	.align		4
        /*0010*/ 	.word	0x00000000
	.align		4
        /*0014*/ 	.word	0xfffffffd
	.align		4
        /*0018*/ 	.word	0x00000000
	.align		4
        /*001c*/ 	.word	0xfffffffc


//--------------------- .text._Z12sumArraysGPUPfS_S_ --------------------------
	.section	.text._Z12sumArraysGPUPfS_S_,"ax",@progbits
	.align	128
        .global         _Z12sumArraysGPUPfS_S_
        .type           _Z12sumArraysGPUPfS_S_,@function
        .size           _Z12sumArraysGPUPfS_S_,(.L_x_1 - _Z12sumArraysGPUPfS_S_)
        .other          _Z12sumArraysGPUPfS_S_,@"STO_CUDA_ENTRY STV_DEFAULT"
_Z12sumArraysGPUPfS_S_:
.text._Z12sumArraysGPUPfS_S_:
[----:B------:R-:W-:Y:S01]  /*0000*/  LDC R1, c[0x0][0x37c] ;  /* 0x0000df00ff017b82 */ /* 0x000fe20000000800 */
[----:B------:R-:W0:Y:S07]  /*0010*/  S2R R9, SR_TID.X ;  /* 0x0000000000097919 */ /* 0x000e2e0000002100 */
[----:B------:R-:W0:Y:S01]  /*0020*/  LDC.64 R2, c[0x0][0x380] ;  /* 0x0000e000ff027b82 */ /* 0x000e220000000a00 */
[----:B------:R-:W1:Y:S07]  /*0030*/  LDCU.64 UR4, c[0x0][0x358] ;  /* 0x00006b00ff0477ac */ /* 0x000e6e0008000a00 */
[----:B------:R-:W2:Y:S08]  /*0040*/  LDC.64 R4, c[0x0][0x388] ;  /* 0x0000e200ff047b82 */ /* 0x000eb00000000a00 */
[----:B------:R-:W3:Y:S01]  /*0050*/  LDC.64 R6, c[0x0][0x390] ;  /* 0x0000e400ff067b82 */ /* 0x000ee20000000a00 */
[----:B0-----:R-:W-:-:S04]  /*0060*/  IMAD.WIDE.U32 R2, R9, 0x4, R2 ;  /* 0x0000000409027825 */ /* 0x001fc800078e0002 */
[C---:B--2---:R-:W-:Y:S02]  /*0070*/  IMAD.WIDE.U32 R4, R9.reuse, 0x4, R4 ;  /* 0x0000000409047825 */ /* 0x044fe400078e0004 */
[----:B-1----:R-:W2:Y:S04]  /*0080*/  LDG.E R2, desc[UR4][R2.64] ;  /* 0x0000000402027981 */ /* 0x002ea8000c1e1900 */
[----:B------:R-:W2:Y:S01]  /*0090*/  LDG.E R5, desc[UR4][R4.64] ;  /* 0x0000000404057981 */ /* 0x000ea2000c1e1900 */
[----:B---3--:R-:W-:-:S04]  /*00a0*/  IMAD.WIDE.U32 R6, R9, 0x4, R6 ;  /* 0x0000000409067825 */ /* 0x008fc800078e0006 */
[----:B--2---:R-:W-:-:S05]  /*00b0*/  FADD R9, R2, R5 ;  /* 0x0000000502097221 */ /* 0x004fca0000000000 */
[----:B------:R-:W-:Y:S01]  /*00c0*/  STG.E desc[UR4][R6.64], R9 ;  /* 0x0000000906007986 */ /* 0x000fe2000c101904 */
[----:B------:R-:W-:Y:S05]  /*00d0*/  EXIT ;  /* 0x000000000000794d */ /* 0x000fea0003800000 */
.L_x_0:
[----:B------:R-:W-:-:S00]  /*00e0*/  BRA `(.L_x_0) ;  /* 0xfffffffc00fc7947 */ /* 0x000fc0000383ffff */
[----:B------:R-:W-:-:S00]  /*00f0*/  NOP ;  /* 0x0000000000007918 */ /* 0x000fc00000000000 */
        /* <DEDUP_REMOVED lines=8> */
.L_x_1:


//--------------------- .nv.shared.reserved.0     --------------------------
	.section	.nv.shared.reserved.0,"aw",@nobits
	.weak		__nv_reservedSMEM_offset_0_alias
	.size		__nv_reservedSMEM_offset_0_alias, 0, 64
	.other		__nv_reservedSMEM_offset_0_alias,@"STO_CUDA_RESERVED_SHARED STV_DEFAULT"
__nv_reservedSMEM_offset_0_alias:
	.zero		0
	.zero		64


//--------------------- .nv.constant0._Z12sumArraysGPUPfS_S_ --------------------------
	.section	.nv.constant0._Z12sumArraysGPUPfS_S_,"a",@progbits
	.sectionflags	@""
	.align	4
.nv.constant0._Z12sumArraysGPUPfS_S_:
	.zero		920


//--------------------- SYMBOLS --------------------------

	.type		.nv.reservedSmem.offset0,@object
	.size		.nv.reservedSmem.offset0,0x4
